//
// Generated by NVIDIA NVVM Compiler
//
// Compiler Build ID: CL-36424714
// Cuda compilation tools, release 13.0, V13.0.88
// Based on NVVM 20.0.0
//

.version 9.0
.target sm_100
.address_size 64

	// .globl	_Z17blockStripeKernelPiS_S_i
// _ZZ23blockStripeKernelSharedPiS_S_iE5tileA has been demoted
// _ZZ23blockStripeKernelSharedPiS_S_iE5tileB has been demoted

.visible .entry _Z17blockStripeKernelPiS_S_i(
	.param .u64 .ptr .align 1 _Z17blockStripeKernelPiS_S_i_param_0,
	.param .u64 .ptr .align 1 _Z17blockStripeKernelPiS_S_i_param_1,
	.param .u64 .ptr .align 1 _Z17blockStripeKernelPiS_S_i_param_2,
	.param .u32 _Z17blockStripeKernelPiS_S_i_param_3
)
{
	.reg .pred 	%p<10>;
	.reg .b32 	%r<156>;
	.reg .b64 	%rd<43>;

	ld.param.u64 	%rd11, [_Z17blockStripeKernelPiS_S_i_param_0];
	ld.param.u64 	%rd12, [_Z17blockStripeKernelPiS_S_i_param_1];
	ld.param.u64 	%rd10, [_Z17blockStripeKernelPiS_S_i_param_2];
	ld.param.u32 	%r38, [_Z17blockStripeKernelPiS_S_i_param_3];
	cvta.to.global.u64 	%rd1, %rd12;
	cvta.to.global.u64 	%rd2, %rd11;
	mov.u32 	%r39, %ctaid.y;
	mov.u32 	%r40, %ntid.y;
	mov.u32 	%r41, %tid.y;
	mad.lo.s32 	%r1, %r39, %r40, %r41;
	mov.u32 	%r42, %ctaid.x;
	mov.u32 	%r43, %ntid.x;
	mov.u32 	%r44, %tid.x;
	mad.lo.s32 	%r2, %r42, %r43, %r44;
	max.s32 	%r45, %r1, %r2;
	setp.ge.s32 	%p1, %r45, %r38;
	@%p1 bra 	$L__BB0_14;
	mul.lo.s32 	%r3, %r38, %r1;
	mul.lo.s32 	%r4, %r38, %r2;
	and.b32  	%r5, %r38, 15;
	setp.lt.u32 	%p2, %r38, 16;
	mov.b32 	%r147, 0;
	mov.u32 	%r155, %r147;
	@%p2 bra 	$L__BB0_4;
	and.b32  	%r147, %r38, 2147483632;
	neg.s32 	%r141, %r147;
	mul.wide.u32 	%rd13, %r3, 4;
	add.s64 	%rd14, %rd13, %rd2;
	add.s64 	%rd41, %rd14, 32;
	add.s64 	%rd4, %rd1, 32;
	mov.b32 	%r155, 0;
	mov.u32 	%r140, %r4;
$L__BB0_3:
	.pragma "nounroll";
	mul.wide.s32 	%rd15, %r140, 4;
	add.s64 	%rd16, %rd4, %rd15;
	ld.global.u32 	%r49, [%rd41+-32];
	ld.global.u32 	%r50, [%rd16+-32];
	mad.lo.s32 	%r51, %r50, %r49, %r155;
	ld.global.u32 	%r52, [%rd41+-28];
	ld.global.u32 	%r53, [%rd16+-28];
	mad.lo.s32 	%r54, %r53, %r52, %r51;
	ld.global.u32 	%r55, [%rd41+-24];
	ld.global.u32 	%r56, [%rd16+-24];
	mad.lo.s32 	%r57, %r56, %r55, %r54;
	ld.global.u32 	%r58, [%rd41+-20];
	ld.global.u32 	%r59, [%rd16+-20];
	mad.lo.s32 	%r60, %r59, %r58, %r57;
	ld.global.u32 	%r61, [%rd41+-16];
	ld.global.u32 	%r62, [%rd16+-16];
	mad.lo.s32 	%r63, %r62, %r61, %r60;
	ld.global.u32 	%r64, [%rd41+-12];
	ld.global.u32 	%r65, [%rd16+-12];
	mad.lo.s32 	%r66, %r65, %r64, %r63;
	ld.global.u32 	%r67, [%rd41+-8];
	ld.global.u32 	%r68, [%rd16+-8];
	mad.lo.s32 	%r69, %r68, %r67, %r66;
	ld.global.u32 	%r70, [%rd41+-4];
	ld.global.u32 	%r71, [%rd16+-4];
	mad.lo.s32 	%r72, %r71, %r70, %r69;
	ld.global.u32 	%r73, [%rd41];
	ld.global.u32 	%r74, [%rd16];
	mad.lo.s32 	%r75, %r74, %r73, %r72;
	ld.global.u32 	%r76, [%rd41+4];
	ld.global.u32 	%r77, [%rd16+4];
	mad.lo.s32 	%r78, %r77, %r76, %r75;
	ld.global.u32 	%r79, [%rd41+8];
	ld.global.u32 	%r80, [%rd16+8];
	mad.lo.s32 	%r81, %r80, %r79, %r78;
	ld.global.u32 	%r82, [%rd41+12];
	ld.global.u32 	%r83, [%rd16+12];
	mad.lo.s32 	%r84, %r83, %r82, %r81;
	ld.global.u32 	%r85, [%rd41+16];
	ld.global.u32 	%r86, [%rd16+16];
	mad.lo.s32 	%r87, %r86, %r85, %r84;
	ld.global.u32 	%r88, [%rd41+20];
	ld.global.u32 	%r89, [%rd16+20];
	mad.lo.s32 	%r90, %r89, %r88, %r87;
	ld.global.u32 	%r91, [%rd41+24];
	ld.global.u32 	%r92, [%rd16+24];
	mad.lo.s32 	%r93, %r92, %r91, %r90;
	ld.global.u32 	%r94, [%rd41+28];
	ld.global.u32 	%r95, [%rd16+28];
	mad.lo.s32 	%r155, %r95, %r94, %r93;
	add.s32 	%r141, %r141, 16;
	add.s64 	%rd41, %rd41, 64;
	add.s32 	%r140, %r140, 16;
	setp.ne.s32 	%p3, %r141, 0;
	@%p3 bra 	$L__BB0_3;
$L__BB0_4:
	setp.eq.s32 	%p4, %r5, 0;
	@%p4 bra 	$L__BB0_13;
	and.b32  	%r17, %r38, 7;
	setp.lt.u32 	%p5, %r5, 8;
	@%p5 bra 	$L__BB0_7;
	add.s32 	%r97, %r147, %r3;
	mul.wide.u32 	%rd17, %r97, 4;
	add.s64 	%rd18, %rd2, %rd17;
	ld.global.u32 	%r98, [%rd18];
	add.s32 	%r99, %r147, %r4;
	mul.wide.s32 	%rd19, %r99, 4;
	add.s64 	%rd20, %rd1, %rd19;
	ld.global.u32 	%r100, [%rd20];
	mad.lo.s32 	%r101, %r100, %r98, %r155;
	cvt.u64.u32 	%rd21, %r3;
	cvt.u64.u32 	%rd22, %r147;
	add.s64 	%rd23, %rd22, %rd21;
	shl.b64 	%rd24, %rd23, 2;
	add.s64 	%rd25, %rd2, %rd24;
	ld.global.u32 	%r102, [%rd25+4];
	ld.global.u32 	%r103, [%rd20+4];
	mad.lo.s32 	%r104, %r103, %r102, %r101;
	ld.global.u32 	%r105, [%rd25+8];
	ld.global.u32 	%r106, [%rd20+8];
	mad.lo.s32 	%r107, %r106, %r105, %r104;
	ld.global.u32 	%r108, [%rd25+12];
	ld.global.u32 	%r109, [%rd20+12];
	mad.lo.s32 	%r110, %r109, %r108, %r107;
	ld.global.u32 	%r111, [%rd25+16];
	ld.global.u32 	%r112, [%rd20+16];
	mad.lo.s32 	%r113, %r112, %r111, %r110;
	ld.global.u32 	%r114, [%rd25+20];
	ld.global.u32 	%r115, [%rd20+20];
	mad.lo.s32 	%r116, %r115, %r114, %r113;
	ld.global.u32 	%r117, [%rd25+24];
	ld.global.u32 	%r118, [%rd20+24];
	mad.lo.s32 	%r119, %r118, %r117, %r116;
	ld.global.u32 	%r120, [%rd25+28];
	ld.global.u32 	%r121, [%rd20+28];
	mad.lo.s32 	%r155, %r121, %r120, %r119;
	add.s32 	%r147, %r147, 8;
$L__BB0_7:
	setp.eq.s32 	%p6, %r17, 0;
	@%p6 bra 	$L__BB0_13;
	and.b32  	%r23, %r38, 3;
	setp.lt.u32 	%p7, %r17, 4;
	@%p7 bra 	$L__BB0_10;
	add.s32 	%r123, %r147, %r3;
	mul.wide.u32 	%rd26, %r123, 4;
	add.s64 	%rd27, %rd2, %rd26;
	ld.global.u32 	%r124, [%rd27];
	add.s32 	%r125, %r147, %r4;
	mul.wide.s32 	%rd28, %r125, 4;
	add.s64 	%rd29, %rd1, %rd28;
	ld.global.u32 	%r126, [%rd29];
	mad.lo.s32 	%r127, %r126, %r124, %r155;
	cvt.u64.u32 	%rd30, %r3;
	cvt.u64.u32 	%rd31, %r147;
	add.s64 	%rd32, %rd31, %rd30;
	shl.b64 	%rd33, %rd32, 2;
	add.s64 	%rd34, %rd2, %rd33;
	ld.global.u32 	%r128, [%rd34+4];
	ld.global.u32 	%r129, [%rd29+4];
	mad.lo.s32 	%r130, %r129, %r128, %r127;
	ld.global.u32 	%r131, [%rd34+8];
	ld.global.u32 	%r132, [%rd29+8];
	mad.lo.s32 	%r133, %r132, %r131, %r130;
	ld.global.u32 	%r134, [%rd34+12];
	ld.global.u32 	%r135, [%rd29+12];
	mad.lo.s32 	%r155, %r135, %r134, %r133;
	add.s32 	%r147, %r147, 4;
$L__BB0_10:
	setp.eq.s32 	%p8, %r23, 0;
	@%p8 bra 	$L__BB0_13;
	add.s32 	%r153, %r147, %r4;
	add.s32 	%r136, %r147, %r3;
	mul.wide.u32 	%rd35, %r136, 4;
	add.s64 	%rd42, %rd2, %rd35;
	neg.s32 	%r152, %r23;
$L__BB0_12:
	.pragma "nounroll";
	mul.wide.s32 	%rd36, %r153, 4;
	add.s64 	%rd37, %rd1, %rd36;
	ld.global.u32 	%r137, [%rd42];
	ld.global.u32 	%r138, [%rd37];
	mad.lo.s32 	%r155, %r138, %r137, %r155;
	add.s32 	%r153, %r153, 1;
	add.s64 	%rd42, %rd42, 4;
	add.s32 	%r152, %r152, 1;
	setp.ne.s32 	%p9, %r152, 0;
	@%p9 bra 	$L__BB0_12;
$L__BB0_13:
	add.s32 	%r139, %r3, %r2;
	cvta.to.global.u64 	%rd38, %rd10;
	mul.wide.s32 	%rd39, %r139, 4;
	add.s64 	%rd40, %rd38, %rd39;
	st.global.u32 	[%rd40], %r155;
$L__BB0_14:
	ret;

}
	// .globl	_Z23blockStripeKernelSharedPiS_S_i
.visible .entry _Z23blockStripeKernelSharedPiS_S_i(
	.param .u64 .ptr .align 1 _Z23blockStripeKernelSharedPiS_S_i_param_0,
	.param .u64 .ptr .align 1 _Z23blockStripeKernelSharedPiS_S_i_param_1,
	.param .u64 .ptr .align 1 _Z23blockStripeKernelSharedPiS_S_i_param_2,
	.param .u32 _Z23blockStripeKernelSharedPiS_S_i_param_3
)
{
	.reg .pred 	%p<8>;
	.reg .b32 	%r<104>;
	.reg .b64 	%rd<13>;
	// demoted variable
	.shared .align 4 .b8 _ZZ23blockStripeKernelSharedPiS_S_iE5tileA[1024];
	// demoted variable
	.shared .align 4 .b8 _ZZ23blockStripeKernelSharedPiS_S_iE5tileB[1024];
	ld.param.u64 	%rd3, [_Z23blockStripeKernelSharedPiS_S_i_param_0];
	ld.param.u64 	%rd4, [_Z23blockStripeKernelSharedPiS_S_i_param_1];
	ld.param.u64 	%rd5, [_Z23blockStripeKernelSharedPiS_S_i_param_2];
	ld.param.u32 	%r30, [_Z23blockStripeKernelSharedPiS_S_i_param_3];
	mov.u32 	%r32, %ctaid.y;
	mov.u32 	%r33, %ntid.y;
	mov.u32 	%r97, %tid.y;
	mad.lo.s32 	%r2, %r32, %r33, %r97;
	mov.u32 	%r34, %ctaid.x;
	mov.u32 	%r35, %ntid.x;
	mov.u32 	%r95, %tid.x;
	mad.lo.s32 	%r4, %r34, %r35, %r95;
	setp.lt.s32 	%p1, %r30, 1;
	mov.b32 	%r103, 0;
	@%p1 bra 	$L__BB1_7;
	add.s32 	%r37, %r30, 15;
	shr.u32 	%r38, %r37, 4;
	shl.b32 	%r39, %r97, 6;
	mov.u32 	%r40, _ZZ23blockStripeKernelSharedPiS_S_iE5tileA;
	add.s32 	%r5, %r40, %r39;
	shl.b32 	%r41, %r95, 2;
	add.s32 	%r6, %r5, %r41;
	mov.u32 	%r42, _ZZ23blockStripeKernelSharedPiS_S_iE5tileB;
	add.s32 	%r8, %r42, %r41;
	add.s32 	%r7, %r8, %r39;
	neg.s32 	%r99, %r38;
	mad.lo.s32 	%r98, %r97, %r30, %r4;
	shl.b32 	%r11, %r30, 4;
	mad.lo.s32 	%r96, %r30, %r2, %r95;
	cvta.to.global.u64 	%rd1, %rd3;
	cvta.to.global.u64 	%rd2, %rd4;
	mov.b32 	%r103, 0;
$L__BB1_2:
	max.u32 	%r44, %r2, %r95;
	setp.ge.u32 	%p2, %r44, %r30;
	mov.b32 	%r101, 0;
	@%p2 bra 	$L__BB1_4;
	mul.wide.u32 	%rd6, %r96, 4;
	add.s64 	%rd7, %rd1, %rd6;
	ld.global.u32 	%r101, [%rd7];
$L__BB1_4:
	setp.ge.s32 	%p3, %r4, %r30;
	st.shared.u32 	[%r6], %r101;
	setp.ge.u32 	%p4, %r97, %r30;
	mov.b32 	%r102, 0;
	or.pred  	%p5, %p3, %p4;
	@%p5 bra 	$L__BB1_6;
	mul.wide.u32 	%rd8, %r98, 4;
	add.s64 	%rd9, %rd2, %rd8;
	ld.global.u32 	%r102, [%rd9];
$L__BB1_6:
	st.shared.u32 	[%r7], %r102;
	bar.sync 	0;
	ld.shared.u32 	%r46, [%r5];
	ld.shared.u32 	%r47, [%r8];
	mad.lo.s32 	%r48, %r47, %r46, %r103;
	ld.shared.u32 	%r49, [%r5+4];
	ld.shared.u32 	%r50, [%r8+64];
	mad.lo.s32 	%r51, %r50, %r49, %r48;
	ld.shared.u32 	%r52, [%r5+8];
	ld.shared.u32 	%r53, [%r8+128];
	mad.lo.s32 	%r54, %r53, %r52, %r51;
	ld.shared.u32 	%r55, [%r5+12];
	ld.shared.u32 	%r56, [%r8+192];
	mad.lo.s32 	%r57, %r56, %r55, %r54;
	ld.shared.u32 	%r58, [%r5+16];
	ld.shared.u32 	%r59, [%r8+256];
	mad.lo.s32 	%r60, %r59, %r58, %r57;
	ld.shared.u32 	%r61, [%r5+20];
	ld.shared.u32 	%r62, [%r8+320];
	mad.lo.s32 	%r63, %r62, %r61, %r60;
	ld.shared.u32 	%r64, [%r5+24];
	ld.shared.u32 	%r65, [%r8+384];
	mad.lo.s32 	%r66, %r65, %r64, %r63;
	ld.shared.u32 	%r67, [%r5+28];
	ld.shared.u32 	%r68, [%r8+448];
	mad.lo.s32 	%r69, %r68, %r67, %r66;
	ld.shared.u32 	%r70, [%r5+32];
	ld.shared.u32 	%r71, [%r8+512];
	mad.lo.s32 	%r72, %r71, %r70, %r69;
	ld.shared.u32 	%r73, [%r5+36];
	ld.shared.u32 	%r74, [%r8+576];
	mad.lo.s32 	%r75, %r74, %r73, %r72;
	ld.shared.u32 	%r76, [%r5+40];
	ld.shared.u32 	%r77, [%r8+640];
	mad.lo.s32 	%r78, %r77, %r76, %r75;
	ld.shared.u32 	%r79, [%r5+44];
	ld.shared.u32 	%r80, [%r8+704];
	mad.lo.s32 	%r81, %r80, %r79, %r78;
	ld.shared.u32 	%r82, [%r5+48];
	ld.shared.u32 	%r83, [%r8+768];
	mad.lo.s32 	%r84, %r83, %r82, %r81;
	ld.shared.u32 	%r85, [%r5+52];
	ld.shared.u32 	%r86, [%r8+832];
	mad.lo.s32 	%r87, %r86, %r85, %r84;
	ld.shared.u32 	%r88, [%r5+56];
	ld.shared.u32 	%r89, [%r8+896];
	mad.lo.s32 	%r90, %r89, %r88, %r87;
	ld.shared.u32 	%r91, [%r5+60];
	ld.shared.u32 	%r92, [%r8+960];
	mad.lo.s32 	%r103, %r92, %r91, %r90;
	bar.sync 	0;
	add.s32 	%r99, %r99, 1;
	setp.ne.s32 	%p6, %r99, 0;
	add.s32 	%r98, %r98, %r11;
	add.s32 	%r97, %r97, 16;
	add.s32 	%r96, %r96, 16;
	add.s32 	%r95, %r95, 16;
	@%p6 bra 	$L__BB1_2;
$L__BB1_7:
	max.s32 	%r93, %r2, %r4;
	setp.ge.s32 	%p7, %r93, %r30;
	@%p7 bra 	$L__BB1_9;
	mad.lo.s32 	%r94, %r30, %r2, %r4;
	cvta.to.global.u64 	%rd10, %rd5;
	mul.wide.s32 	%rd11, %r94, 4;
	add.s64 	%rd12, %rd10, %rd11;
	st.global.u32 	[%rd12], %r103;
$L__BB1_9:
	ret;

}


// ===== COMPILED SASS (sm_100) =====

	.target	sm_100

	.elftype	@"ET_EXEC"


//--------------------- .note.nv.tkinfo           --------------------------
	.section	.note.nv.tkinfo,"",@"SHT_NOTE"
	.sectionflags	@"SHF_NOTE_NV_TKINFO"
	.tkinfo
        /*0018*/ 	.word	0x00000002
        /*0030*/ 	.string	""
        /*0030*/ 	.string	"ptxas"
        /*0030*/ 	.string	"Cuda compilation tools, release 13.0, V13.0.88"
        /*0030*/ 	.string	"Build cuda_13.0.r13.0/compiler.36424714_0"
        /*0030*/ 	.string	"-arch sm_100 -m 64 "



//--------------------- .note.nv.cuinfo           --------------------------
	.section	.note.nv.cuinfo,"",@"SHT_NOTE"
	.sectionflags	@"SHF_NOTE_NV_CUINFO"
        /*0018*/ 	.short	0x0002
        /*001a*/ 	.short	0x0064
        /*001c*/ 	.short	0x0082
	.zero		2


//--------------------- .nv.info                  --------------------------
	.section	.nv.info,"",@"SHT_CUDA_INFO"
	.align	4


	//----- nvinfo : EIATTR_REGCOUNT
	.align		4
        /*0000*/ 	.byte	0x04, 0x2f
        /*0002*/ 	.short	(.L_1 - .L_0)
	.align		4
.L_0:
        /*0004*/ 	.word	index@(_Z17blockStripeKernelPiS_S_i)
        /*0008*/ 	.word	0x0000001e


	//----- nvinfo : EIATTR_FRAME_SIZE
	.align		4
.L_1:
        /*000c*/ 	.byte	0x04, 0x11
        /*000e*/ 	.short	(.L_3 - .L_2)
	.align		4
.L_2:
        /*0010*/ 	.word	index@(_Z17blockStripeKernelPiS_S_i)
        /*0014*/ 	.word	0x00000000


	//----- nvinfo : EIATTR_REGCOUNT
	.align		4
.L_3:
        /*0018*/ 	.byte	0x04, 0x2f
        /*001a*/ 	.short	(.L_5 - .L_4)
	.align		4
.L_4:
        /*001c*/ 	.word	index@(_Z23blockStripeKernelSharedPiS_S_i)
        /*0020*/ 	.word	0x0000001f


	//----- nvinfo : EIATTR_FRAME_SIZE
	.align		4
.L_5:
        /*0024*/ 	.byte	0x04, 0x11
        /*0026*/ 	.short	(.L_7 - .L_6)
	.align		4
.L_6:
        /*0028*/ 	.word	index@(_Z23blockStripeKernelSharedPiS_S_i)
        /*002c*/ 	.word	0x00000000


	//----- nvinfo : EIATTR_MIN_STACK_SIZE
	.align		4
.L_7:
        /*0030*/ 	.byte	0x04, 0x12
        /*0032*/ 	.short	(.L_9 - .L_8)
	.align		4
.L_8:
        /*0034*/ 	.word	index@(_Z23blockStripeKernelSharedPiS_S_i)
        /*0038*/ 	.word	0x00000000


	//----- nvinfo : EIATTR_MIN_STACK_SIZE
	.align		4
.L_9:
        /*003c*/ 	.byte	0x04, 0x12
        /*003e*/ 	.short	(.L_11 - .L_10)
	.align		4
.L_10:
        /*0040*/ 	.word	index@(_Z17blockStripeKernelPiS_S_i)
        /*0044*/ 	.word	0x00000000
.L_11:


//--------------------- .nv.compat                --------------------------
	.section	.nv.compat,"",@"SHT_CUDA_COMPAT_INFO"
	.align	4
        /*0000*/ 	.byte	0x02, 0x09, 0x00, 0x00, 0x02, 0x02, 0x01, 0x00, 0x02, 0x05, 0x05, 0x00, 0x03, 0x07, 0x01, 0x01
        /*0010*/ 	.byte	0x02, 0x03, 0x00, 0x00, 0x02, 0x06, 0x01, 0x00, 0x04, 0x0b, 0x08, 0x00, 0x09, 0x00, 0x00, 0x00
        /*0020*/ 	.byte	0x00, 0x00, 0x00, 0x00


//--------------------- .nv.info._Z23blockStripeKernelSharedPiS_S_i --------------------------
	.section	.nv.info._Z23blockStripeKernelSharedPiS_S_i,"",@"SHT_CUDA_INFO"
	.sectionflags	@""
	.align	4


	//----- nvinfo : EIATTR_CUDA_API_VERSION
	.align		4
        /*0000*/ 	.byte	0x04, 0x37
        /*0002*/ 	.short	(.L_13 - .L_12)
.L_12:
        /*0004*/ 	.word	0x00000082


	//----- nvinfo : EIATTR_KPARAM_INFO
	.align		4
.L_13:
        /*0008*/ 	.byte	0x04, 0x17
        /*000a*/ 	.short	(.L_15 - .L_14)
.L_14:
        /*000c*/ 	.word	0x00000000
        /*0010*/ 	.short	0x0003
        /*0012*/ 	.short	0x0018
        /*0014*/ 	.byte	0x00, 0xf0, 0x11, 0x00


	//----- nvinfo : EIATTR_KPARAM_INFO
	.align		4
.L_15:
        /*0018*/ 	.byte	0x04, 0x17
        /*001a*/ 	.short	(.L_17 - .L_16)
.L_16:
        /*001c*/ 	.word	0x00000000
        /*0020*/ 	.short	0x0002
        /*0022*/ 	.short	0x0010
        /*0024*/ 	.byte	0x00, 0xf5, 0x21, 0x00


	//----- nvinfo : EIATTR_KPARAM_INFO
	.align		4
.L_17:
        /*0028*/ 	.byte	0x04, 0x17
        /*002a*/ 	.short	(.L_19 - .L_18)
.L_18:
        /*002c*/ 	.word	0x00000000
        /*0030*/ 	.short	0x0001
        /*0032*/ 	.short	0x0008
        /*0034*/ 	.byte	0x00, 0xf5, 0x21, 0x00


	//----- nvinfo : EIATTR_KPARAM_INFO
	.align		4
.L_19:
        /*0038*/ 	.byte	0x04, 0x17
        /*003a*/ 	.short	(.L_21 - .L_20)
.L_20:
        /*003c*/ 	.word	0x00000000
        /*0040*/ 	.short	0x0000
        /*0042*/ 	.short	0x0000
        /*0044*/ 	.byte	0x00, 0xf5, 0x21, 0x00


	//----- nvinfo : EIATTR_SPARSE_MMA_MASK
	.align		4
.L_21:
        /*0048*/ 	.byte	0x03, 0x50
        /*004a*/ 	.short	0x0000


	//----- nvinfo : EIATTR_MAXREG_COUNT
	.align		4
        /*004c*/ 	.byte	0x03, 0x1b
        /*004e*/ 	.short	0x00ff


	//----- nvinfo : EIATTR_NUM_BARRIERS
	.align		4
        /*0050*/ 	.byte	0x02, 0x4c
        /*0052*/ 	.byte	0x01
	.zero		1


	//----- nvinfo : EIATTR_MERCURY_ISA_VERSION
	.align		4
        /*0054*/ 	.byte	0x03, 0x5f
        /*0056*/ 	.short	0x0101


	//----- nvinfo : EIATTR_VRC_CTA_INIT_COUNT
	.align		4
        /*0058*/ 	.byte	0x02, 0x4a
	.zero		1
	.zero		1


	//----- nvinfo : EIATTR_EXIT_INSTR_OFFSETS
	.align		4
        /*005c*/ 	.byte	0x04, 0x1c
        /*005e*/ 	.short	(.L_23 - .L_22)


	//   ....[0]....
.L_22:
        /*0060*/ 	.word	0x000005d0


	//   ....[1]....
        /*0064*/ 	.word	0x00000620


	//----- nvinfo : EIATTR_CBANK_PARAM_SIZE
	.align		4
.L_23:
        /*0068*/ 	.byte	0x03, 0x19
        /*006a*/ 	.short	0x001c


	//----- nvinfo : EIATTR_PARAM_CBANK
	.align		4
        /*006c*/ 	.byte	0x04, 0x0a
        /*006e*/ 	.short	(.L_25 - .L_24)
	.align		4
.L_24:
        /*0070*/ 	.word	index@(.nv.constant0._Z23blockStripeKernelSharedPiS_S_i)
        /*0074*/ 	.short	0x0380
        /*0076*/ 	.short	0x001c


	//----- nvinfo : EIATTR_SW_WAR
	.align		4
.L_25:
        /*0078*/ 	.byte	0x04, 0x36
        /*007a*/ 	.short	(.L_27 - .L_26)
.L_26:
        /*007c*/ 	.word	0x00000008
.L_27:


//--------------------- .nv.info._Z17blockStripeKernelPiS_S_i --------------------------
	.section	.nv.info._Z17blockStripeKernelPiS_S_i,"",@"SHT_CUDA_INFO"
	.sectionflags	@""
	.align	4


	//----- nvinfo : EIATTR_CUDA_API_VERSION
	.align		4
        /*0000*/ 	.byte	0x04, 0x37
        /*0002*/ 	.short	(.L_29 - .L_28)
.L_28:
        /*0004*/ 	.word	0x00000082


	//----- nvinfo : EIATTR_KPARAM_INFO
	.align		4
.L_29:
        /*0008*/ 	.byte	0x04, 0x17
        /*000a*/ 	.short	(.L_31 - .L_30)
.L_30:
        /*000c*/ 	.word	0x00000000
        /*0010*/ 	.short	0x0003
        /*0012*/ 	.short	0x0018
        /*0014*/ 	.byte	0x00, 0xf0, 0x11, 0x00


	//----- nvinfo : EIATTR_KPARAM_INFO
	.align		4
.L_31:
        /*0018*/ 	.byte	0x04, 0x17
        /*001a*/ 	.short	(.L_33 - .L_32)
.L_32:
        /*001c*/ 	.word	0x00000000
        /*0020*/ 	.short	0x0002
        /*0022*/ 	.short	0x0010
        /*0024*/ 	.byte	0x00, 0xf5, 0x21, 0x00


	//----- nvinfo : EIATTR_KPARAM_INFO
	.align		4
.L_33:
        /*0028*/ 	.byte	0x04, 0x17
        /*002a*/ 	.short	(.L_35 - .L_34)
.L_34:
        /*002c*/ 	.word	0x00000000
        /*0030*/ 	.short	0x0001
        /*0032*/ 	.short	0x0008
        /*0034*/ 	.byte	0x00, 0xf5, 0x21, 0x00


	//----- nvinfo : EIATTR_KPARAM_INFO
	.align		4
.L_35:
        /*0038*/ 	.byte	0x04, 0x17
        /*003a*/ 	.short	(.L_37 - .L_36)
.L_36:
        /*003c*/ 	.word	0x00000000
        /*0040*/ 	.short	0x0000
        /*0042*/ 	.short	0x0000
        /*0044*/ 	.byte	0x00, 0xf5, 0x21, 0x00


	//----- nvinfo : EIATTR_SPARSE_MMA_MASK
	.align		4
.L_37:
        /*0048*/ 	.byte	0x03, 0x50
        /*004a*/ 	.short	0x0000


	//----- nvinfo : EIATTR_MAXREG_COUNT
	.align		4
        /*004c*/ 	.byte	0x03, 0x1b
        /*004e*/ 	.short	0x00ff


	//----- nvinfo : EIATTR_MERCURY_ISA_VERSION
	.align		4
        /*0050*/ 	.byte	0x03, 0x5f
        /*0052*/ 	.short	0x0101


	//----- nvinfo : EIATTR_VRC_CTA_INIT_COUNT
	.align		4
        /*0054*/ 	.byte	0x02, 0x4a
	.zero		1
	.zero		1


	//----- nvinfo : EIATTR_EXIT_INSTR_OFFSETS
	.align		4
        /*0058*/ 	.byte	0x04, 0x1c
        /*005a*/ 	.short	(.L_39 - .L_38)


	//   ....[0]....
.L_38:
        /*005c*/ 	.word	0x000000c0


	//   ....[1]....
        /*0060*/ 	.word	0x00000b70


	//----- nvinfo : EIATTR_CBANK_PARAM_SIZE
	.align		4
.L_39:
        /*0064*/ 	.byte	0x03, 0x19
        /*0066*/ 	.short	0x001c


	//----- nvinfo : EIATTR_PARAM_CBANK
	.align		4
        /*0068*/ 	.byte	0x04, 0x0a
        /*006a*/ 	.short	(.L_41 - .L_40)
	.align		4
.L_40:
        /*006c*/ 	.word	index@(.nv.constant0._Z17blockStripeKernelPiS_S_i)
        /*0070*/ 	.short	0x0380
        /*0072*/ 	.short	0x001c


	//----- nvinfo : EIATTR_SW_WAR
	.align		4
.L_41:
        /*0074*/ 	.byte	0x04, 0x36
        /*0076*/ 	.short	(.L_43 - .L_42)
.L_42:
        /*0078*/ 	.word	0x00000008
.L_43:


//--------------------- .nv.callgraph             --------------------------
	.section	.nv.callgraph,"",@"SHT_CUDA_CALLGRAPH"
	.align	4
	.sectionentsize	8
	.align		4
        /*0000*/ 	.word	0x00000000
	.align		4
        /*0004*/ 	.word	0xffffffff
	.align		4
        /*0008*/ 	.word	0x00000000
	.align		4
        /*000c*/ 	.word	0xfffffffe
	.align		4
        /*0010*/ 	.word	0x00000000
	.align		4
        /*0014*/ 	.word	0xfffffffd
	.align		4
        /*0018*/ 	.word	0x00000000
	.align		4
        /*001c*/ 	.word	0xfffffffc


//--------------------- .text._Z23blockStripeKernelSharedPiS_S_i --------------------------
	.section	.text._Z23blockStripeKernelSharedPiS_S_i,"ax",@progbits
	.align	128
        .global         _Z23blockStripeKernelSharedPiS_S_i
        .type           _Z23blockStripeKernelSharedPiS_S_i,@function
        .size           _Z23blockStripeKernelSharedPiS_S_i,(.L_x_10 - _Z23blockStripeKernelSharedPiS_S_i)
        .other          _Z23blockStripeKernelSharedPiS_S_i,@"STO_CUDA_ENTRY STV_DEFAULT"
_Z23blockStripeKernelSharedPiS_S_i:
.text._Z23blockStripeKernelSharedPiS_S_i:
[----:B------:R-:W-:Y:S01]  /*0000*/  LDC R1, c[0x0][0x37c] ;  /* 0x0000df00ff017b82 */ /* 0x000fe20000000800 */
[----:B------:R-:W0:Y:S01]  /*0010*/  LDCU UR6, c[0x0][0x398] ;  /* 0x00007300ff0677ac */ /* 0x000e220008000800 */
[----:B------:R-:W1:Y:S06]  /*0020*/  S2R R7, SR_TID.Y ;  /* 0x0000000000077919 */ /* 0x000e6c0000002200 */
[----:B------:R-:W1:Y:S01]  /*0030*/  LDC R2, c[0x0][0x364] ;  /* 0x0000d900ff027b82 */ /* 0x000e620000000800 */
[----:B------:R-:W-:Y:S01]  /*0040*/  HFMA2 R23, -RZ, RZ, 0, 0 ;  /* 0x00000000ff177431 */ /* 0x000fe200000001ff */
[----:B------:R-:W2:Y:S01]  /*0050*/  LDCU.64 UR8, c[0x0][0x358] ;  /* 0x00006b00ff0877ac */ /* 0x000ea20008000a00 */
[----:B------:R-:W3:Y:S05]  /*0060*/  S2R R3, SR_TID.X ;  /* 0x0000000000037919 */ /* 0x000eea0000002100 */
[----:B------:R-:W1:Y:S08]  /*0070*/  S2UR UR4, SR_CTAID.Y ;  /* 0x00000000000479c3 */ /* 0x000e700000002600 */
[----:B------:R-:W3:Y:S01]  /*0080*/  S2UR UR5, SR_CTAID.X ;  /* 0x00000000000579c3 */ /* 0x000ee20000002500 */
[----:B0-----:R-:W-:-:S04]  /*0090*/  MOV R0, UR6 ;  /* 0x0000000600007c02 */ /* 0x001fc80008000f00 */
[----:B------:R-:W-:-:S03]  /*00a0*/  ISETP.GE.AND P0, PT, R0, 0x1, PT ;  /* 0x000000010000780c */ /* 0x000fc60003f06270 */
[----:B------:R-:W3:Y:S01]  /*00b0*/  LDC R5, c[0x0][0x360] ;  /* 0x0000d800ff057b82 */ /* 0x000ee20000000800 */
[----:B-1----:R-:W-:Y:S02]  /*00c0*/  IMAD R2, R2, UR4, R7 ;  /* 0x0000000402027c24 */ /* 0x002fe4000f8e0207 */
[----:B---3--:R-:W-:-:S07]  /*00d0*/  IMAD R5, R5, UR5, R3 ;  /* 0x0000000505057c24 */ /* 0x008fce000f8e0203 */
[----:B--2---:R-:W-:Y:S05]  /*00e0*/  @!P0 BRA `(.L_x_0) ;  /* 0x0000000400308947 */ /* 0x004fea0003800000 */
[----:B------:R-:W0:Y:S01]  /*00f0*/  S2UR UR6, SR_CgaCtaId ;  /* 0x00000000000679c3 */ /* 0x000e220000008800 */
[----:B------:R-:W-:Y:S01]  /*0100*/  UMOV UR4, 0x400 ;  /* 0x0000040000047882 */ /* 0x000fe20000000000 */
[----:B------:R-:W-:Y:S01]  /*0110*/  IADD3 R6, PT, PT, R0, 0xf, RZ ;  /* 0x0000000f00067810 */ /* 0x000fe20007ffe0ff */
[----:B------:R-:W-:Y:S01]  /*0120*/  UIADD3 UR5, UPT, UPT, UR4, 0x400, URZ ;  /* 0x0000040004057890 */ /* 0x000fe2000fffe0ff */
[----:B------:R-:W-:Y:S01]  /*0130*/  MOV R23, RZ ;  /* 0x000000ff00177202 */ /* 0x000fe20000000f00 */
[-C--:B------:R-:W-:Y:S01]  /*0140*/  IMAD R17, R7, R0.reuse, R5 ;  /* 0x0000000007117224 */ /* 0x080fe200078e0205 */
[----:B------:R-:W-:Y:S01]  /*0150*/  SHF.R.U32.HI R19, RZ, 0x4, R6 ;  /* 0x00000004ff137819 */ /* 0x000fe20000011606 */
[----:B------:R-:W-:Y:S01]  /*0160*/  IMAD R6, R2, R0, R3 ;  /* 0x0000000002067224 */ /* 0x000fe200078e0203 */
[----:B------:R-:W1:Y:S02]  /*0170*/  LDC R4, c[0x0][0x398] ;  /* 0x0000e600ff047b82 */ /* 0x000e640000000800 */
[----:B------:R-:W-:Y:S01]  /*0180*/  IADD3 R19, PT, PT, -R19, RZ, RZ ;  /* 0x000000ff13137210 */ /* 0x000fe20007ffe1ff */
[----:B0-----:R-:W-:-:S02]  /*0190*/  ULEA UR4, UR6, UR4, 0x18 ;  /* 0x0000000406047291 */ /* 0x001fc4000f8ec0ff */
[----:B------:R-:W-:-:S04]  /*01a0*/  ULEA UR5, UR6, UR5, 0x18 ;  /* 0x0000000506057291 */ /* 0x000fc8000f8ec0ff */
[----:B------:R-:W-:Y:S02]  /*01b0*/  LEA R18, R7, UR4, 0x6 ;  /* 0x0000000407127c11 */ /* 0x000fe4000f8e30ff */
[C---:B------:R-:W-:Y:S02]  /*01c0*/  LEA R20, R3.reuse, UR5, 0x2 ;  /* 0x0000000503147c11 */ /* 0x040fe4000f8e10ff */
[----:B------:R-:W-:Y:S02]  /*01d0*/  LEA R21, R3, R18, 0x2 ;  /* 0x0000001203157211 */ /* 0x000fe400078e10ff */
[----:B------:R-:W-:-:S07]  /*01e0*/  LEA R16, R7, R20, 0x6 ;  /* 0x0000001407107211 */ /* 0x000fce00078e30ff */
.L_x_1:
[----:B-1----:R-:W-:Y:S01]  /*01f0*/  MOV R0, R4 ;  /* 0x0000000400007202 */ /* 0x002fe20000000f00 */
[----:B------:R-:W-:Y:S01]  /*0200*/  HFMA2 R22, -RZ, RZ, 0, 0 ;  /* 0x00000000ff167431 */ /* 0x000fe200000001ff */
[----:B------:R-:W-:Y:S02]  /*0210*/  VIMNMX.U32 R9, PT, PT, R2, R3, !PT ;  /* 0x0000000302097248 */ /* 0x000fe40007fe0000 */
[-C--:B------:R-:W-:Y:S02]  /*0220*/  ISETP.GE.U32.AND P0, PT, R7, R0.reuse, PT ;  /* 0x000000000700720c */ /* 0x080fe40003f06070 */
[-C--:B------:R-:W-:Y:S02]  /*0230*/  ISETP.GE.U32.AND P1, PT, R9, R0.reuse, PT ;  /* 0x000000000900720c */ /* 0x080fe40003f26070 */
[----:B------:R-:W-:Y:S02]  /*0240*/  ISETP.GE.OR P0, PT, R5, R0, P0 ;  /* 0x000000000500720c */ /* 0x000fe40000706670 */
[----:B------:R-:W-:-:S09]  /*0250*/  MOV R27, RZ ;  /* 0x000000ff001b7202 */ /* 0x000fd20000000f00 */
[----:B------:R-:W0:Y:S08]  /*0260*/  @!P1 LDC.64 R10, c[0x0][0x380] ;  /* 0x0000e000ff0a9b82 */ /* 0x000e300000000a00 */
[----:B------:R-:W1:Y:S01]  /*0270*/  @!P0 LDC.64 R8, c[0x0][0x388] ;  /* 0x0000e200ff088b82 */ /* 0x000e620000000a00 */
[----:B0-----:R-:W-:-:S05]  /*0280*/  @!P1 IMAD.WIDE.U32 R10, R6, 0x4, R10 ;  /* 0x00000004060a9825 */ /* 0x001fca00078e000a */
[----:B------:R-:W2:Y:S01]  /*0290*/  @!P1 LDG.E R22, desc[UR8][R10.64] ;  /* 0x000000080a169981 */ /* 0x000ea2000c1e1900 */
[----:B-1----:R-:W-:-:S05]  /*02a0*/  @!P0 IMAD.WIDE.U32 R8, R17, 0x4, R8 ;  /* 0x0000000411088825 */ /* 0x002fca00078e0008 */
[----:B------:R-:W3:Y:S01]  /*02b0*/  @!P0 LDG.E R27, desc[UR8][R8.64] ;  /* 0x00000008081b8981 */ /* 0x000ee2000c1e1900 */
[----:B------:R-:W-:-:S04]  /*02c0*/  IADD3 R19, PT, PT, R19, 0x1, RZ ;  /* 0x0000000113137810 */ /* 0x000fc80007ffe0ff */
[----:B------:R-:W-:Y:S02]  /*02d0*/  ISETP.NE.AND P0, PT, R19, RZ, PT ;  /* 0x000000ff1300720c */ /* 0x000fe40003f05270 */
[----:B------:R-:W-:Y:S02]  /*02e0*/  IADD3 R3, PT, PT, R3, 0x10, RZ ;  /* 0x0000001003037810 */ /* 0x000fe40007ffe0ff */
[----:B------:R-:W-:Y:S02]  /*02f0*/  IADD3 R7, PT, PT, R7, 0x10, RZ ;  /* 0x0000001007077810 */ /* 0x000fe40007ffe0ff */
[----:B------:R-:W-:Y:S02]  /*0300*/  IADD3 R6, PT, PT, R6, 0x10, RZ ;  /* 0x0000001006067810 */ /* 0x000fe40007ffe0ff */
[----:B------:R-:W-:Y:S01]  /*0310*/  LEA R17, R0, R17, 0x4 ;  /* 0x0000001100117211 */ /* 0x000fe200078e20ff */
[----:B--2---:R-:W-:Y:S04]  /*0320*/  STS [R21], R22 ;  /* 0x0000001615007388 */ /* 0x004fe80000000800 */
[----:B---3--:R-:W-:Y:S01]  /*0330*/  STS [R16], R27 ;  /* 0x0000001b10007388 */ /* 0x008fe20000000800 */
[----:B------:R-:W-:Y:S06]  /*0340*/  BAR.SYNC.DEFER_BLOCKING 0x0 ;  /* 0x0000000000007b1d */ /* 0x000fec0000010000 */
[----:B------:R-:W-:Y:S04]  /*0350*/  LDS R26, [R20] ;  /* 0x00000000141a7984 */ /* 0x000fe80000000800 */
[----:B------:R-:W0:Y:S04]  /*0360*/  LDS.128 R12, [R18] ;  /* 0x00000000120c7984 */ /* 0x000e280000000c00 */
[----:B------:R-:W1:Y:S04]  /*0370*/  LDS R28, [R20+0x40] ;  /* 0x00004000141c7984 */ /* 0x000e680000000800 */
[----:B------:R-:W2:Y:S04]  /*0380*/  LDS R25, [R20+0x80] ;  /* 0x0000800014197984 */ /* 0x000ea80000000800 */
[----:B------:R-:W3:Y:S04]  /*0390*/  LDS R24, [R20+0xc0] ;  /* 0x0000c00014187984 */ /* 0x000ee80000000800 */
[----:B------:R-:W-:Y:S04]  /*03a0*/  LDS.128 R8, [R18+0x10] ;  /* 0x0000100012087984 */ /* 0x000fe80000000c00 */
[----:B------:R-:W-:Y:S04]  /*03b0*/  LDS R22, [R20+0x140] ;  /* 0x0001400014167984 */ /* 0x000fe80000000800 */
[----:B------:R-:W-:Y:S01]  /*03c0*/  LDS R27, [R20+0x200] ;  /* 0x00020000141b7984 */ /* 0x000fe20000000800 */
[----:B0-----:R-:W-:-:S03]  /*03d0*/  IMAD R12, R12, R26, R23 ;  /* 0x0000001a0c0c7224 */ /* 0x001fc600078e0217 */
[----:B------:R-:W0:Y:S01]  /*03e0*/  LDS R23, [R20+0x100] ;  /* 0x0001000014177984 */ /* 0x000e220000000800 */
[----:B-1----:R-:W-:-:S03]  /*03f0*/  IMAD R12, R28, R13, R12 ;  /* 0x0000000d1c0c7224 */ /* 0x002fc600078e020c */
[----:B------:R-:W-:Y:S01]  /*0400*/  LDS R26, [R20+0x1c0] ;  /* 0x0001c000141a7984 */ /* 0x000fe20000000800 */
[----:B--2---:R-:W-:-:S03]  /*0410*/  IMAD R12, R25, R14, R12 ;  /* 0x0000000e190c7224 */ /* 0x004fc600078e020c */
[----:B------:R-:W1:Y:S01]  /*0420*/  LDS R25, [R20+0x180] ;  /* 0x0001800014197984 */ /* 0x000e620000000800 */
[----:B---3--:R-:W-:-:S03]  /*0430*/  IMAD R12, R24, R15, R12 ;  /* 0x0000000f180c7224 */ /* 0x008fc600078e020c */
[----:B------:R-:W-:Y:S01]  /*0440*/  LDS R24, [R20+0x240] ;  /* 0x0002400014187984 */ /* 0x000fe20000000800 */
[----:B0-----:R-:W-:-:S03]  /*0450*/  IMAD R8, R8, R23, R12 ;  /* 0x0000001708087224 */ /* 0x001fc600078e020c */
[----:B------:R-:W0:Y:S01]  /*0460*/  LDS.128 R12, [R18+0x20] ;  /* 0x00002000120c7984 */ /* 0x000e220000000c00 */
[----:B------:R-:W-:-:S03]  /*0470*/  IMAD R8, R22, R9, R8 ;  /* 0x0000000916087224 */ /* 0x000fc600078e0208 */
[----:B------:R-:W2:Y:S01]  /*0480*/  LDS R23, [R20+0x280] ;  /* 0x0002800014177984 */ /* 0x000ea20000000800 */
[----:B-1----:R-:W-:-:S03]  /*0490*/  IMAD R8, R25, R10, R8 ;  /* 0x0000000a19087224 */ /* 0x002fc600078e0208 */
[----:B------:R-:W1:Y:S01]  /*04a0*/  LDS R22, [R20+0x2c0] ;  /* 0x0002c00014167984 */ /* 0x000e620000000800 */
[----:B------:R-:W-:-:S03]  /*04b0*/  IMAD R8, R26, R11, R8 ;  /* 0x0000000b1a087224 */ /* 0x000fc600078e0208 */
[----:B------:R-:W-:Y:S04]  /*04c0*/  LDS R25, [R20+0x300] ;  /* 0x0003000014197984 */ /* 0x000fe80000000800 */
[----:B------:R-:W-:Y:S01]  /*04d0*/  LDS R26, [R20+0x340] ;  /* 0x00034000141a7984 */ /* 0x000fe20000000800 */
[----:B0-----:R-:W-:-:S03]  /*04e0*/  IMAD R12, R12, R27, R8 ;  /* 0x0000001b0c0c7224 */ /* 0x001fc600078e0208 */
[----:B------:R-:W0:Y:S01]  /*04f0*/  LDS.128 R8, [R18+0x30] ;  /* 0x0000300012087984 */ /* 0x000e220000000c00 */
[----:B------:R-:W-:-:S03]  /*0500*/  IMAD R24, R24, R13, R12 ;  /* 0x0000000d18187224 */ /* 0x000fc600078e020c */
[----:B------:R-:W3:Y:S04]  /*0510*/  LDS R13, [R20+0x380] ;  /* 0x00038000140d7984 */ /* 0x000ee80000000800 */
[----:B------:R-:W4:Y:S01]  /*0520*/  LDS R12, [R20+0x3c0] ;  /* 0x0003c000140c7984 */ /* 0x000f220000000800 */
[----:B--2---:R-:W-:-:S04]  /*0530*/  IMAD R14, R23, R14, R24 ;  /* 0x0000000e170e7224 */ /* 0x004fc800078e0218 */
[----:B-1----:R-:W-:-:S04]  /*0540*/  IMAD R14, R22, R15, R14 ;  /* 0x0000000f160e7224 */ /* 0x002fc800078e020e */
[----:B0-----:R-:W-:-:S04]  /*0550*/  IMAD R8, R8, R25, R14 ;  /* 0x0000001908087224 */ /* 0x001fc800078e020e */
[----:B------:R-:W-:-:S04]  /*0560*/  IMAD R8, R26, R9, R8 ;  /* 0x000000091a087224 */ /* 0x000fc800078e0208 */
[----:B---3--:R-:W-:-:S04]  /*0570*/  IMAD R8, R13, R10, R8 ;  /* 0x0000000a0d087224 */ /* 0x008fc800078e0208 */
[----:B----4-:R-:W-:Y:S01]  /*0580*/  IMAD R23, R12, R11, R8 ;  /* 0x0000000b0c177224 */ /* 0x010fe200078e0208 */
[----:B------:R-:W-:Y:S06]  /*0590*/  BAR.SYNC.DEFER_BLOCKING 0x0 ;  /* 0x0000000000007b1d */ /* 0x000fec0000010000 */
[----:B------:R-:W-:Y:S05]  /*05a0*/  @P0 BRA `(.L_x_1) ;  /* 0xfffffffc00100947 */ /* 0x000fea000383ffff */
.L_x_0:
[----:B------:R-:W-:-:S04]  /*05b0*/  VIMNMX R3, PT, PT, R2, R5, !PT ;  /* 0x0000000502037248 */ /* 0x000fc80007fe0100 */
[----:B------:R-:W-:-:S13]  /*05c0*/  ISETP.GE.AND P0, PT, R3, R0, PT ;  /* 0x000000000300720c */ /* 0x000fda0003f06270 */
[----:B------:R-:W-:Y:S05]  /*05d0*/  @P0 EXIT ;  /* 0x000000000000094d */ /* 0x000fea0003800000 */
[----:B------:R-:W0:Y:S01]  /*05e0*/  LDC.64 R6, c[0x0][0x390] ;  /* 0x0000e400ff067b82 */ /* 0x000e220000000a00 */
[----:B------:R-:W-:-:S04]  /*05f0*/  IMAD R3, R2, R0, R5 ;  /* 0x0000000002037224 */ /* 0x000fc800078e0205 */
[----:B0-----:R-:W-:-:S05]  /*0600*/  IMAD.WIDE R2, R3, 0x4, R6 ;  /* 0x0000000403027825 */ /* 0x001fca00078e0206 */
[----:B------:R-:W-:Y:S01]  /*0610*/  STG.E desc[UR8][R2.64], R23 ;  /* 0x0000001702007986 */ /* 0x000fe2000c101908 */
[----:B------:R-:W-:Y:S05]  /*0620*/  EXIT ;  /* 0x000000000000794d */ /* 0x000fea0003800000 */
.L_x_2:
[----:B------:R-:W-:-:S00]  /*0630*/  BRA `(.L_x_2) ;  /* 0xfffffffc00fc7947 */ /* 0x000fc0000383ffff */
[----:B------:R-:W-:-:S00]  /*0640*/  NOP ;  /* 0x0000000000007918 */ /* 0x000fc00000000000 */
        /* <DEDUP_REMOVED lines=11> */
.L_x_10:


//--------------------- .text._Z17blockStripeKernelPiS_S_i --------------------------
	.section	.text._Z17blockStripeKernelPiS_S_i,"ax",@progbits
	.align	128
        .global         _Z17blockStripeKernelPiS_S_i
        .type           _Z17blockStripeKernelPiS_S_i,@function
        .size           _Z17blockStripeKernelPiS_S_i,(.L_x_11 - _Z17blockStripeKernelPiS_S_i)
        .other          _Z17blockStripeKernelPiS_S_i,@"STO_CUDA_ENTRY STV_DEFAULT"
_Z17blockStripeKernelPiS_S_i:
.text._Z17blockStripeKernelPiS_S_i:
[----:B------:R-:W-:Y:S01]  /*0000*/  LDC R1, c[0x0][0x37c] ;  /* 0x0000df00ff017b82 */ /* 0x000fe20000000800 */
[----:B------:R-:W0:Y:S07]  /*0010*/  S2R R0, SR_TID.Y ;  /* 0x0000000000007919 */ /* 0x000e2e0000002200 */
[----:B------:R-:W0:Y:S01]  /*0020*/  S2UR UR4, SR_CTAID.Y ;  /* 0x00000000000479c3 */ /* 0x000e220000002600 */
[----:B------:R-:W1:Y:S01]  /*0030*/  LDCU UR12, c[0x0][0x398] ;  /* 0x00007300ff0c77ac */ /* 0x000e620008000800 */
[----:B------:R-:W2:Y:S06]  /*0040*/  S2R R3, SR_TID.X ;  /* 0x0000000000037919 */ /* 0x000eac0000002100 */
[----:B------:R-:W0:Y:S08]  /*0050*/  LDC R7, c[0x0][0x364] ;  /* 0x0000d900ff077b82 */ /* 0x000e300000000800 */
[----:B------:R-:W2:Y:S08]  /*0060*/  S2UR UR5, SR_CTAID.X ;  /* 0x00000000000579c3 */ /* 0x000eb00000002500 */
[----:B------:R-:W2:Y:S01]  /*0070*/  LDC R2, c[0x0][0x360] ;  /* 0x0000d800ff027b82 */ /* 0x000ea20000000800 */
[----:B0-----:R-:W-:-:S02]  /*0080*/  IMAD R7, R7, UR4, R0 ;  /* 0x0000000407077c24 */ /* 0x001fc4000f8e0200 */
[----:B--2---:R-:W-:-:S05]  /*0090*/  IMAD R0, R2, UR5, R3 ;  /* 0x0000000502007c24 */ /* 0x004fca000f8e0203 */
[----:B------:R-:W-:-:S04]  /*00a0*/  VIMNMX R2, PT, PT, R7, R0, !PT ;  /* 0x0000000007027248 */ /* 0x000fc80007fe0100 */
[----:B-1----:R-:W-:-:S13]  /*00b0*/  ISETP.GE.AND P0, PT, R2, UR12, PT ;  /* 0x0000000c02007c0c */ /* 0x002fda000bf06270 */
[----:B------:R-:W-:Y:S05]  /*00c0*/  @P0 EXIT ;  /* 0x000000000000094d */ /* 0x000fea0003800000 */
[----:B------:R-:W-:Y:S01]  /*00d0*/  UISETP.GE.U32.AND UP0, UPT, UR12, 0x10, UPT ;  /* 0x000000100c00788c */ /* 0x000fe2000bf06070 */
[----:B------:R-:W-:Y:S02]  /*00e0*/  HFMA2 R15, -RZ, RZ, 0, 0 ;  /* 0x00000000ff0f7431 */ /* 0x000fe400000001ff */
[----:B------:R-:W-:Y:S01]  /*00f0*/  IMAD R7, R7, UR12, RZ ;  /* 0x0000000c07077c24 */ /* 0x000fe2000f8e02ff */
[----:B------:R-:W-:Y:S02]  /*0100*/  ULOP3.LUT UR8, UR12, 0xf, URZ, 0xc0, !UPT ;  /* 0x0000000f0c087892 */ /* 0x000fe4000f8ec0ff */
[----:B------:R-:W-:Y:S01]  /*0110*/  IMAD R6, R0, UR12, RZ ;  /* 0x0000000c00067c24 */ /* 0x000fe2000f8e02ff */
[----:B------:R-:W-:Y:S01]  /*0120*/  UMOV UR4, URZ ;  /* 0x000000ff00047c82 */ /* 0x000fe20008000000 */
[----:B------:R-:W0:Y:S01]  /*0130*/  LDCU.64 UR10, c[0x0][0x358] ;  /* 0x00006b00ff0a77ac */ /* 0x000e220008000a00 */
[----:B------:R-:W-:Y:S07]  /*0140*/  BRA.U !UP0, `(.L_x_3) ;  /* 0x0000000508107547 */ /* 0x000fee000b800000 */
[----:B------:R-:W1:Y:S01]  /*0150*/  LDC.64 R2, c[0x0][0x380] ;  /* 0x0000e000ff027b82 */ /* 0x000e620000000a00 */
[----:B------:R-:W2:Y:S01]  /*0160*/  LDCU.64 UR6, c[0x0][0x388] ;  /* 0x00007100ff0677ac */ /* 0x000ea20008000a00 */
[----:B------:R-:W-:Y:S02]  /*0170*/  MOV R15, RZ ;  /* 0x000000ff000f7202 */ /* 0x000fe40000000f00 */
[----:B------:R-:W-:Y:S01]  /*0180*/  MOV R8, R6 ;  /* 0x0000000600087202 */ /* 0x000fe20000000f00 */
[----:B------:R-:W-:-:S04]  /*0190*/  ULOP3.LUT UR4, UR12, 0x7ffffff0, URZ, 0xc0, !UPT ;  /* 0x7ffffff00c047892 */ /* 0x000fc8000f8ec0ff */
[----:B------:R-:W-:Y:S02]  /*01a0*/  UIADD3 UR9, UPT, UPT, -UR4, URZ, URZ ;  /* 0x000000ff04097290 */ /* 0x000fe4000fffe1ff */
[----:B--2---:R-:W-:-:S04]  /*01b0*/  UIADD3 UR5, UP0, UPT, UR6, 0x20, URZ ;  /* 0x0000002006057890 */ /* 0x004fc8000ff1e0ff */
[----:B------:R-:W-:Y:S01]  /*01c0*/  UIADD3.X UR6, UPT, UPT, URZ, UR7, URZ, UP0, !UPT ;  /* 0x00000007ff067290 */ /* 0x000fe200087fe4ff */
[----:B-1----:R-:W-:-:S03]  /*01d0*/  IMAD.WIDE.U32 R2, R7, 0x4, R2 ;  /* 0x0000000407027825 */ /* 0x002fc600078e0002 */
[----:B------:R-:W-:-:S04]  /*01e0*/  IADD3 R4, P0, PT, R2, 0x20, RZ ;  /* 0x0000002002047810 */ /* 0x000fc80007f1e0ff */
[----:B------:R-:W-:-:S09]  /*01f0*/  IADD3.X R5, PT, PT, RZ, R3, RZ, P0, !PT ;  /* 0x00000003ff057210 */ /* 0x000fd200007fe4ff */
.L_x_4:
[----:B------:R-:W-:Y:S01]  /*0200*/  MOV R2, UR5 ;  /* 0x0000000500027c02 */ /* 0x000fe20008000f00 */
[----:B0-----:R-:W2:Y:S01]  /*0210*/  LDG.E R16, desc[UR10][R4.64+-0x20] ;  /* 0xffffe00a04107981 */ /* 0x001ea2000c1e1900 */
[----:B------:R-:W-:-:S03]  /*0220*/  MOV R3, UR6 ;  /* 0x0000000600037c02 */ /* 0x000fc60008000f00 */
[----:B------:R-:W3:Y:S01]  /*0230*/  LDG.E R18, desc[UR10][R4.64+-0x1c] ;  /* 0xffffe40a04127981 */ /* 0x000ee2000c1e1900 */
[----:B------:R-:W-:-:S03]  /*0240*/  IMAD.WIDE R2, R8, 0x4, R2 ;  /* 0x0000000408027825 */ /* 0x000fc600078e0202 */
[----:B------:R-:W4:Y:S04]  /*0250*/  LDG.E R19, desc[UR10][R4.64+-0x18] ;  /* 0xffffe80a04137981 */ /* 0x000f28000c1e1900 */
[----:B------:R-:W2:Y:S04]  /*0260*/  LDG.E R17, desc[UR10][R2.64+-0x20] ;  /* 0xffffe00a02117981 */ /* 0x000ea8000c1e1900 */
[----:B------:R-:W3:Y:S04]  /*0270*/  LDG.E R25, desc[UR10][R2.64+-0x1c] ;  /* 0xffffe40a02197981 */ /* 0x000ee8000c1e1900 */
[----:B------:R-:W4:Y:S04]  /*0280*/  LDG.E R20, desc[UR10][R2.64+-0x18] ;  /* 0xffffe80a02147981 */ /* 0x000f28000c1e1900 */
[----:B------:R-:W5:Y:S04]  /*0290*/  LDG.E R22, desc[UR10][R4.64+-0x14] ;  /* 0xffffec0a04167981 */ /* 0x000f68000c1e1900 */
        /* <DEDUP_REMOVED lines=9> */
[----:B------:R-:W5:Y:S01]  /*0330*/  LDG.E R26, desc[UR10][R2.64+0x1c] ;  /* 0x00001c0a021a7981 */ /* 0x000f62000c1e1900 */
[----:B--2---:R-:W-:-:S03]  /*0340*/  IMAD R17, R16, R17, R15 ;  /* 0x0000001110117224 */ /* 0x004fc600078e020f */
[----:B------:R-:W2:Y:S04]  /*0350*/  LDG.E R15, desc[UR10][R4.64] ;  /* 0x0000000a040f7981 */ /* 0x000ea8000c1e1900 */
[----:B------:R-:W2:Y:S01]  /*0360*/  LDG.E R16, desc[UR10][R2.64] ;  /* 0x0000000a02107981 */ /* 0x000ea2000c1e1900 */
[----:B---3--:R-:W-:-:S03]  /*0370*/  IMAD R25, R18, R25, R17 ;  /* 0x0000001912197224 */ /* 0x008fc600078e0211 */
[----:B------:R-:W3:Y:S01]  /*0380*/  LDG.E R17, desc[UR10][R4.64+0x4] ;  /* 0x0000040a04117981 */ /* 0x000ee2000c1e1900 */
[----:B----4-:R-:W-:-:S03]  /*0390*/  IMAD R25, R19, R20, R25 ;  /* 0x0000001413197224 */ /* 0x010fc600078e0219 */
[----:B------:R-:W3:Y:S04]  /*03a0*/  LDG.E R18, desc[UR10][R2.64+0x4] ;  /* 0x0000040a02127981 */ /* 0x000ee8000c1e1900 */
[----:B------:R-:W4:Y:S01]  /*03b0*/  LDG.E R19, desc[UR10][R4.64+0x8] ;  /* 0x0000080a04137981 */ /* 0x000f22000c1e1900 */
[----:B-----5:R-:W-:-:S03]  /*03c0*/  IMAD R25, R22, R21, R25 ;  /* 0x0000001516197224 */ /* 0x020fc600078e0219 */
[----:B------:R-:W4:Y:S04]  /*03d0*/  LDG.E R20, desc[UR10][R2.64+0x8] ;  /* 0x0000080a02147981 */ /* 0x000f28000c1e1900 */
[----:B------:R-:W5:Y:S01]  /*03e0*/  LDG.E R21, desc[UR10][R4.64+0xc] ;  /* 0x00000c0a04157981 */ /* 0x000f62000c1e1900 */
[----:B------:R-:W-:-:S03]  /*03f0*/  IMAD R25, R23, R24, R25 ;  /* 0x0000001817197224 */ /* 0x000fc600078e0219 */
[----:B------:R-:W5:Y:S04]  /*0400*/  LDG.E R22, desc[UR10][R2.64+0xc] ;  /* 0x00000c0a02167981 */ /* 0x000f68000c1e1900 */
[----:B------:R-:W5:Y:S01]  /*0410*/  LDG.E R23, desc[UR10][R4.64+0x10] ;  /* 0x0000100a04177981 */ /* 0x000f62000c1e1900 */
[----:B------:R-:W-:-:S03]  /*0420*/  IMAD R25, R9, R10, R25 ;  /* 0x0000000a09197224 */ /* 0x000fc600078e0219 */
[----:B------:R-:W5:Y:S04]  /*0430*/  LDG.E R24, desc[UR10][R2.64+0x10] ;  /* 0x0000100a02187981 */ /* 0x000f68000c1e1900 */
[----:B------:R-:W5:Y:S01]  /*0440*/  LDG.E R9, desc[UR10][R4.64+0x14] ;  /* 0x0000140a04097981 */ /* 0x000f62000c1e1900 */
[----:B------:R-:W-:-:S03]  /*0450*/  IMAD R27, R11, R12, R25 ;  /* 0x0000000c0b1b7224 */ /* 0x000fc600078e0219 */
[----:B------:R-:W5:Y:S04]  /*0460*/  LDG.E R10, desc[UR10][R2.64+0x14] ;  /* 0x0000140a020a7981 */ /* 0x000f68000c1e1900 */
[----:B------:R-:W5:Y:S04]  /*0470*/  LDG.E R12, desc[UR10][R4.64+0x18] ;  /* 0x0000180a040c7981 */ /* 0x000f68000c1e1900 */
[----:B------:R-:W5:Y:S04]  /*0480*/  LDG.E R11, desc[UR10][R2.64+0x18] ;  /* 0x0000180a020b7981 */ /* 0x000f68000c1e1900 */
[----:B------:R0:W5:Y:S01]  /*0490*/  LDG.E R25, desc[UR10][R4.64+0x1c] ;  /* 0x00001c0a04197981 */ /* 0x000162000c1e1900 */
[----:B------:R-:W-:Y:S01]  /*04a0*/  IMAD R13, R13, R14, R27 ;  /* 0x0000000e0d0d7224 */ /* 0x000fe200078e021b */
[----:B------:R-:W-:-:S04]  /*04b0*/  UIADD3 UR9, UPT, UPT, UR9, 0x10, URZ ;  /* 0x0000001009097890 */ /* 0x000fc8000fffe0ff */
[----:B------:R-:W-:Y:S01]  /*04c0*/  UISETP.NE.AND UP0, UPT, UR9, URZ, UPT ;  /* 0x000000ff0900728c */ /* 0x000fe2000bf05270 */
[----:B0-----:R-:W-:Y:S02]  /*04d0*/  IADD3 R4, P0, PT, R4, 0x40, RZ ;  /* 0x0000004004047810 */ /* 0x001fe40007f1e0ff */
[----:B------:R-:W-:Y:S02]  /*04e0*/  IADD3 R8, PT, PT, R8, 0x10, RZ ;  /* 0x0000001008087810 */ /* 0x000fe40007ffe0ff */
[----:B------:R-:W-:Y:S01]  /*04f0*/  IADD3.X R5, PT, PT, RZ, R5, RZ, P0, !PT ;  /* 0x00000005ff057210 */ /* 0x000fe200007fe4ff */
[----:B--2---:R-:W-:-:S04]  /*0500*/  IMAD R13, R15, R16, R13 ;  /* 0x000000100f0d7224 */ /* 0x004fc800078e020d */
[----:B---3--:R-:W-:-:S04]  /*0510*/  IMAD R13, R17, R18, R13 ;  /* 0x00000012110d7224 */ /* 0x008fc800078e020d */
[----:B----4-:R-:W-:-:S04]  /*0520*/  IMAD R13, R19, R20, R13 ;  /* 0x00000014130d7224 */ /* 0x010fc800078e020d */
[----:B-----5:R-:W-:-:S04]  /*0530*/  IMAD R13, R21, R22, R13 ;  /* 0x00000016150d7224 */ /* 0x020fc800078e020d */
[----:B------:R-:W-:-:S04]  /*0540*/  IMAD R13, R23, R24, R13 ;  /* 0x00000018170d7224 */ /* 0x000fc800078e020d */
[----:B------:R-:W-:-:S04]  /*0550*/  IMAD R9, R9, R10, R13 ;  /* 0x0000000a09097224 */ /* 0x000fc800078e020d */
[----:B------:R-:W-:-:S04]  /*0560*/  IMAD R9, R12, R11, R9 ;  /* 0x0000000b0c097224 */ /* 0x000fc800078e0209 */
[----:B------:R-:W-:Y:S01]  /*0570*/  IMAD R15, R25, R26, R9 ;  /* 0x0000001a190f7224 */ /* 0x000fe200078e0209 */
[----:B------:R-:W-:Y:S06]  /*0580*/  BRA.U UP0, `(.L_x_4) ;  /* 0xfffffffd001c7547 */ /* 0x000fec000b83ffff */
.L_x_3:
[----:B------:R-:W-:-:S09]  /*0590*/  UISETP.NE.AND UP0, UPT, UR8, URZ, UPT ;  /* 0x000000ff0800728c */ /* 0x000fd2000bf05270 */
[----:B------:R-:W-:Y:S05]  /*05a0*/  BRA.U !UP0, `(.L_x_5) ;  /* 0x0000000508607547 */ /* 0x000fea000b800000 */
[----:B------:R-:W-:Y:S02]  /*05b0*/  UISETP.GE.U32.AND UP0, UPT, UR8, 0x8, UPT ;  /* 0x000000080800788c */ /* 0x000fe4000bf06070 */
[----:B------:R-:W-:-:S04]  /*05c0*/  ULOP3.LUT UR6, UR12, 0x7, URZ, 0xc0, !UPT ;  /* 0x000000070c067892 */ /* 0x000fc8000f8ec0ff */
[----:B------:R-:W-:-:S03]  /*05d0*/  UISETP.NE.AND UP1, UPT, UR6, URZ, UPT ;  /* 0x000000ff0600728c */ /* 0x000fc6000bf25270 */
[----:B------:R-:W-:Y:S08]  /*05e0*/  BRA.U !UP0, `(.L_x_6) ;  /* 0x0000000108907547 */ /* 0x000ff0000b800000 */
[----:B------:R-:W1:Y:S01]  /*05f0*/  LDC.64 R8, c[0x0][0x380] ;  /* 0x0000e000ff087b82 */ /* 0x000e620000000a00 */
[----:B------:R-:W2:Y:S01]  /*0600*/  LDCU.64 UR8, c[0x0][0x380] ;  /* 0x00007000ff0877ac */ /* 0x000ea20008000a00 */
[C---:B------:R-:W-:Y:S02]  /*0610*/  IADD3 R3, PT, PT, R7.reuse, UR4, RZ ;  /* 0x0000000407037c10 */ /* 0x040fe4000fffe0ff */
[----:B------:R-:W-:Y:S02]  /*0620*/  IADD3 R10, P0, PT, R7, UR4, RZ ;  /* 0x00000004070a7c10 */ /* 0x000fe4000ff1e0ff */
[----:B------:R-:W-:Y:S02]  /*0630*/  IADD3 R11, PT, PT, R6, UR4, RZ ;  /* 0x00000004060b7c10 */ /* 0x000fe4000fffe0ff */
[----:B------:R-:W3:Y:S01]  /*0640*/  LDC.64 R4, c[0x0][0x388] ;  /* 0x0000e200ff047b82 */ /* 0x000ee20000000a00 */
[----:B-1----:R-:W-:Y:S01]  /*0650*/  IMAD.WIDE.U32 R8, R3, 0x4, R8 ;  /* 0x0000000403087825 */ /* 0x002fe200078e0008 */
[----:B------:R-:W-:-:S02]  /*0660*/  IADD3.X R3, PT, PT, RZ, RZ, RZ, P0, !PT ;  /* 0x000000ffff037210 */ /* 0x000fc400007fe4ff */
[----:B--2---:R-:W-:-:S04]  /*0670*/  LEA R2, P0, R10, UR8, 0x2 ;  /* 0x000000080a027c11 */ /* 0x004fc8000f8010ff */
[----:B------:R-:W-:Y:S01]  /*0680*/  LEA.HI.X R3, R10, UR9, R3, 0x2, P0 ;  /* 0x000000090a037c11 */ /* 0x000fe200080f1403 */
[----:B---3--:R-:W-:Y:S01]  /*0690*/  IMAD.WIDE R4, R11, 0x4, R4 ;  /* 0x000000040b047825 */ /* 0x008fe200078e0204 */
[----:B0-----:R-:W2:Y:S04]  /*06a0*/  LDG.E R10, desc[UR10][R8.64] ;  /* 0x0000000a080a7981 */ /* 0x001ea8000c1e1900 */
[----:B------:R-:W2:Y:S04]  /*06b0*/  LDG.E R11, desc[UR10][R4.64] ;  /* 0x0000000a040b7981 */ /* 0x000ea8000c1e1900 */
[----:B------:R-:W3:Y:S04]  /*06c0*/  LDG.E R12, desc[UR10][R4.64+0x4] ;  /* 0x0000040a040c7981 */ /* 0x000ee8000c1e1900 */
[----:B------:R-:W3:Y:S04]  /*06d0*/  LDG.E R13, desc[UR10][R2.64+0x4] ;  /* 0x0000040a020d7981 */ /* 0x000ee8000c1e1900 */
[----:B------:R-:W4:Y:S04]  /*06e0*/  LDG.E R14, desc[UR10][R4.64+0x8] ;  /* 0x0000080a040e7981 */ /* 0x000f28000c1e1900 */
        /* <DEDUP_REMOVED lines=11> */
[----:B------:R-:W-:Y:S01]  /*07a0*/  UIADD3 UR4, UPT, UPT, UR4, 0x8, URZ ;  /* 0x0000000804047890 */ /* 0x000fe2000fffe0ff */
[----:B--2---:R-:W-:-:S04]  /*07b0*/  IMAD R10, R10, R11, R15 ;  /* 0x0000000b0a0a7224 */ /* 0x004fc800078e020f */
[----:B---3--:R-:W-:-:S04]  /*07c0*/  IMAD R10, R13, R12, R10 ;  /* 0x0000000c0d0a7224 */ /* 0x008fc800078e020a */
[----:B----4-:R-:W-:-:S04]  /*07d0*/  IMAD R10, R17, R14, R10 ;  /* 0x0000000e110a7224 */ /* 0x010fc800078e020a */
[----:B-----5:R-:W-:-:S04]  /*07e0*/  IMAD R10, R19, R16, R10 ;  /* 0x00000010130a7224 */ /* 0x020fc800078e020a */
[----:B------:R-:W-:-:S04]  /*07f0*/  IMAD R10, R21, R18, R10 ;  /* 0x00000012150a7224 */ /* 0x000fc800078e020a */
[----:B------:R-:W-:-:S04]  /*0800*/  IMAD R10, R23, R20, R10 ;  /* 0x00000014170a7224 */ /* 0x000fc800078e020a */
[----:B------:R-:W-:-:S04]  /*0810*/  IMAD R8, R8, R9, R10 ;  /* 0x0000000908087224 */ /* 0x000fc800078e020a */
[----:B------:R-:W-:-:S07]  /*0820*/  IMAD R15, R25, R22, R8 ;  /* 0x00000016190f7224 */ /* 0x000fce00078e0208 */
.L_x_6:
        /* <DEDUP_REMOVED lines=13> */
[----:B--2---:R-:W-:-:S03]  /*0900*/  LEA R2, P0, R10, UR6, 0x2 ;  /* 0x000000060a027c11 */ /* 0x004fc6000f8010ff */
[----:B0-----:R-:W2:Y:S01]  /*0910*/  LDG.E R8, desc[UR10][R8.64] ;  /* 0x0000000a08087981 */ /* 0x001ea2000c1e1900 */
[----:B------:R-:W-:Y:S01]  /*0920*/  LEA.HI.X R3, R10, UR7, R3, 0x2, P0 ;  /* 0x000000070a037c11 */ /* 0x000fe200080f1403 */
[----:B---3--:R-:W-:-:S04]  /*0930*/  IMAD.WIDE R4, R11, 0x4, R4 ;  /* 0x000000040b047825 */ /* 0x008fc800078e0204 */
[----:B------:R-:W3:Y:S04]  /*0940*/  LDG.E R11, desc[UR10][R2.64+0x4] ;  /* 0x0000040a020b7981 */ /* 0x000ee8000c1e1900 */
[----:B------:R-:W2:Y:S04]  /*0950*/  LDG.E R10, desc[UR10][R4.64] ;  /* 0x0000000a040a7981 */ /* 0x000ea8000c1e1900 */
[----:B------:R-:W3:Y:S04]  /*0960*/  LDG.E R12, desc[UR10][R4.64+0x4] ;  /* 0x0000040a040c7981 */ /* 0x000ee8000c1e1900 */
[----:B------:R-:W4:Y:S04]  /*0970*/  LDG.E R14, desc[UR10][R4.64+0x8] ;  /* 0x0000080a040e7981 */ /* 0x000f28000c1e1900 */
[----:B------:R-:W4:Y:S04]  /*0980*/  LDG.E R13, desc[UR10][R2.64+0x8] ;  /* 0x0000080a020d7981 */ /* 0x000f28000c1e1900 */
[----:B------:R-:W5:Y:S04]  /*0990*/  LDG.E R17, desc[UR10][R2.64+0xc] ;  /* 0x00000c0a02117981 */ /* 0x000f68000c1e1900 */
[----:B------:R-:W5:Y:S01]  /*09a0*/  LDG.E R16, desc[UR10][R4.64+0xc] ;  /* 0x00000c0a04107981 */ /* 0x000f62000c1e1900 */
[----:B------:R-:W-:Y:S01]  /*09b0*/  UIADD3 UR4, UPT, UPT, UR4, 0x4, URZ ;  /* 0x0000000404047890 */ /* 0x000fe2000fffe0ff */
[----:B--2---:R-:W-:-:S04]  /*09c0*/  IMAD R10, R8, R10, R15 ;  /* 0x0000000a080a7224 */ /* 0x004fc800078e020f */
[----:B---3--:R-:W-:-:S04]  /*09d0*/  IMAD R10, R11, R12, R10 ;  /* 0x0000000c0b0a7224 */ /* 0x008fc800078e020a */
[----:B----4-:R-:W-:-:S04]  /*09e0*/  IMAD R10, R13, R14, R10 ;  /* 0x0000000e0d0a7224 */ /* 0x010fc800078e020a */
[----:B-----5:R-:W-:-:S07]  /*09f0*/  IMAD R15, R17, R16, R10 ;  /* 0x00000010110f7224 */ /* 0x020fce00078e020a */
.L_x_7:
[----:B------:R-:W-:Y:S05]  /*0a00*/  BRA.U !UP1, `(.L_x_5) ;  /* 0x0000000109487547 */ /* 0x000fea000b800000 */
[----:B------:R-:W1:Y:S01]  /*0a10*/  LDC.64 R4, c[0x0][0x380] ;  /* 0x0000e000ff047b82 */ /* 0x000e620000000a00 */
[----:B------:R-:W-:Y:S01]  /*0a20*/  IADD3 R9, PT, PT, R7, UR4, RZ ;  /* 0x0000000407097c10 */ /* 0x000fe2000fffe0ff */
[----:B------:R-:W-:Y:S01]  /*0a30*/  UIADD3 UR5, UPT, UPT, -UR5, URZ, URZ ;  /* 0x000000ff05057290 */ /* 0x000fe2000fffe1ff */
[----:B------:R-:W-:-:S05]  /*0a40*/  IADD3 R11, PT, PT, R6, UR4, RZ ;  /* 0x00000004060b7c10 */ /* 0x000fca000fffe0ff */
[----:B------:R-:W2:Y:S01]  /*0a50*/  LDC.64 R2, c[0x0][0x388] ;  /* 0x0000e200ff027b82 */ /* 0x000ea20000000a00 */
[----:B-1----:R-:W-:-:S03]  /*0a60*/  IMAD.WIDE.U32 R4, R9, 0x4, R4 ;  /* 0x0000000409047825 */ /* 0x002fc600078e0004 */
[----:B------:R-:W-:Y:S02]  /*0a70*/  MOV R8, R4 ;  /* 0x0000000400087202 */ /* 0x000fe40000000f00 */
[----:B------:R-:W-:-:S07]  /*0a80*/  MOV R9, R5 ;  /* 0x0000000500097202 */ /* 0x000fce0000000f00 */
.L_x_8:
[----:B--2---:R-:W-:Y:S01]  /*0a90*/  IMAD.WIDE R4, R11, 0x4, R2 ;  /* 0x000000040b047825 */ /* 0x004fe200078e0202 */
[----:B0-----:R0:W2:Y:S05]  /*0aa0*/  LDG.E R6, desc[UR10][R8.64] ;  /* 0x0000000a08067981 */ /* 0x0010aa000c1e1900 */
[----:B------:R-:W2:Y:S01]  /*0ab0*/  LDG.E R4, desc[UR10][R4.64] ;  /* 0x0000000a04047981 */ /* 0x000ea2000c1e1900 */
[----:B------:R-:W-:-:S04]  /*0ac0*/  UIADD3 UR5, UPT, UPT, UR5, 0x1, URZ ;  /* 0x0000000105057890 */ /* 0x000fc8000fffe0ff */
[----:B------:R-:W-:Y:S01]  /*0ad0*/  UISETP.NE.AND UP0, UPT, UR5, URZ, UPT ;  /* 0x000000ff0500728c */ /* 0x000fe2000bf05270 */
[----:B0-----:R-:W-:Y:S02]  /*0ae0*/  IADD3 R8, P0, PT, R8, 0x4, RZ ;  /* 0x0000000408087810 */ /* 0x001fe40007f1e0ff */
[----:B------:R-:W-:Y:S02]  /*0af0*/  IADD3 R11, PT, PT, R11, 0x1, RZ ;  /* 0x000000010b0b7810 */ /* 0x000fe40007ffe0ff */
[----:B------:R-:W-:Y:S01]  /*0b00*/  IADD3.X R9, PT, PT, RZ, R9, RZ, P0, !PT ;  /* 0x00000009ff097210 */ /* 0x000fe200007fe4ff */
[----:B--2---:R-:W-:-:S03]  /*0b10*/  IMAD R15, R6, R4, R15 ;  /* 0x00000004060f7224 */ /* 0x004fc600078e020f */
[----:B------:R-:W-:Y:S05]  /*0b20*/  BRA.U UP0, `(.L_x_8) ;  /* 0xfffffffd00d87547 */ /* 0x000fea000b83ffff */
.L_x_5:
[----:B------:R-:W1:Y:S01]  /*0b30*/  LDC.64 R2, c[0x0][0x390] ;  /* 0x0000e400ff027b82 */ /* 0x000e620000000a00 */
[----:B------:R-:W-:-:S05]  /*0b40*/  IADD3 R7, PT, PT, R0, R7, RZ ;  /* 0x0000000700077210 */ /* 0x000fca0007ffe0ff */
[----:B-1----:R-:W-:-:S05]  /*0b50*/  IMAD.WIDE R2, R7, 0x4, R2 ;  /* 0x0000000407027825 */ /* 0x002fca00078e0202 */
[----:B0-----:R-:W-:Y:S01]  /*0b60*/  STG.E desc[UR10][R2.64], R15 ;  /* 0x0000000f02007986 */ /* 0x001fe2000c10190a */
[----:B------:R-:W-:Y:S05]  /*0b70*/  EXIT ;  /* 0x000000000000794d */ /* 0x000fea0003800000 */
.L_x_9:
        /* <DEDUP_REMOVED lines=16> */
.L_x_11:


//--------------------- .nv.shared._Z23blockStripeKernelSharedPiS_S_i --------------------------
	.section	.nv.shared._Z23blockStripeKernelSharedPiS_S_i,"aw",@nobits
	.sectionflags	@""
	.align	4
.nv.shared._Z23blockStripeKernelSharedPiS_S_i:
	.zero		3072


//--------------------- .nv.shared.reserved.0     --------------------------
	.section	.nv.shared.reserved.0,"aw",@nobits
	.weak		__nv_reservedSMEM_offset_0_alias
	.size		__nv_reservedSMEM_offset_0_alias, 0, 64
	.other		__nv_reservedSMEM_offset_0_alias,@"STO_CUDA_RESERVED_SHARED STV_DEFAULT"
__nv_reservedSMEM_offset_0_alias:
	.zero		0
	.zero		64


//--------------------- .nv.constant0._Z23blockStripeKernelSharedPiS_S_i --------------------------
	.section	.nv.constant0._Z23blockStripeKernelSharedPiS_S_i,"a",@progbits
	.sectionflags	@""
	.align	4
.nv.constant0._Z23blockStripeKernelSharedPiS_S_i:
	.zero		924


//--------------------- .nv.constant0._Z17blockStripeKernelPiS_S_i --------------------------
	.section	.nv.constant0._Z17blockStripeKernelPiS_S_i,"a",@progbits
	.sectionflags	@""
	.align	4
.nv.constant0._Z17blockStripeKernelPiS_S_i:
	.zero		924


//--------------------- SYMBOLS --------------------------

	.type		.nv.reservedSmem.offset0,@object
	.size		.nv.reservedSmem.offset0,0x4
	.type		.nv.reservedSmem.cap,@object
	.size		.nv.reservedSmem.cap,0x4
